//
// Generated by NVIDIA NVVM Compiler
//
// Compiler Build ID: CL-36424714
// Cuda compilation tools, release 13.0, V13.0.88
// Based on NVVM 20.0.0
//

.version 9.0
.target sm_100
.address_size 64

	// .globl	_Z18matriz_multiplicarPfS_S_i

.visible .entry _Z18matriz_multiplicarPfS_S_i(
	.param .u64 .ptr .align 1 _Z18matriz_multiplicarPfS_S_i_param_0,
	.param .u64 .ptr .align 1 _Z18matriz_multiplicarPfS_S_i_param_1,
	.param .u64 .ptr .align 1 _Z18matriz_multiplicarPfS_S_i_param_2,
	.param .u32 _Z18matriz_multiplicarPfS_S_i_param_3
)
{
	.reg .pred 	%p<10>;
	.reg .b32 	%r<40>;
	.reg .b32 	%f<67>;
	.reg .b64 	%rd<67>;

	ld.param.u64 	%rd14, [_Z18matriz_multiplicarPfS_S_i_param_0];
	ld.param.u64 	%rd15, [_Z18matriz_multiplicarPfS_S_i_param_1];
	ld.param.u32 	%r18, [_Z18matriz_multiplicarPfS_S_i_param_3];
	cvta.to.global.u64 	%rd1, %rd15;
	cvta.to.global.u64 	%rd2, %rd14;
	mov.u32 	%r19, %ctaid.y;
	mov.u32 	%r20, %ntid.y;
	mov.u32 	%r21, %tid.y;
	mad.lo.s32 	%r1, %r19, %r20, %r21;
	mov.u32 	%r22, %ctaid.x;
	mov.u32 	%r23, %ntid.x;
	mov.u32 	%r24, %tid.x;
	mad.lo.s32 	%r2, %r22, %r23, %r24;
	max.s32 	%r25, %r1, %r2;
	setp.ge.s32 	%p1, %r25, %r18;
	@%p1 bra 	$L__BB0_13;
	mul.lo.s32 	%r3, %r18, %r1;
	and.b32  	%r4, %r18, 7;
	setp.lt.u32 	%p2, %r18, 8;
	mov.f32 	%f66, 0f00000000;
	mov.b32 	%r38, 0;
	@%p2 bra 	$L__BB0_4;
	and.b32  	%r38, %r18, 2147483640;
	neg.s32 	%r36, %r38;
	mul.wide.s32 	%rd16, %r18, 4;
	add.s64 	%rd3, %rd1, %rd16;
	shl.b32 	%r7, %r18, 3;
	mul.wide.s32 	%rd17, %r18, 8;
	add.s64 	%rd4, %rd1, %rd17;
	mul.wide.s32 	%rd18, %r18, 12;
	add.s64 	%rd5, %rd1, %rd18;
	mul.wide.s32 	%rd19, %r18, 16;
	add.s64 	%rd6, %rd1, %rd19;
	mul.wide.s32 	%rd20, %r18, 20;
	add.s64 	%rd7, %rd1, %rd20;
	mul.wide.s32 	%rd21, %r18, 24;
	add.s64 	%rd8, %rd1, %rd21;
	mul.wide.s32 	%rd22, %r18, 28;
	add.s64 	%rd9, %rd1, %rd22;
	mul.wide.u32 	%rd23, %r3, 4;
	add.s64 	%rd24, %rd23, %rd2;
	add.s64 	%rd66, %rd24, 16;
	mov.f32 	%f66, 0f00000000;
	mov.u32 	%r35, %r2;
$L__BB0_3:
	.pragma "nounroll";
	mul.wide.s32 	%rd25, %r35, 4;
	add.s64 	%rd26, %rd3, %rd25;
	add.s64 	%rd27, %rd4, %rd25;
	add.s64 	%rd28, %rd5, %rd25;
	add.s64 	%rd29, %rd6, %rd25;
	add.s64 	%rd30, %rd7, %rd25;
	add.s64 	%rd31, %rd8, %rd25;
	add.s64 	%rd32, %rd9, %rd25;
	add.s64 	%rd33, %rd1, %rd25;
	ld.global.f32 	%f16, [%rd66+-16];
	ld.global.f32 	%f17, [%rd33];
	fma.rn.f32 	%f18, %f16, %f17, %f66;
	ld.global.f32 	%f19, [%rd66+-12];
	ld.global.f32 	%f20, [%rd26];
	fma.rn.f32 	%f21, %f19, %f20, %f18;
	ld.global.f32 	%f22, [%rd66+-8];
	ld.global.f32 	%f23, [%rd27];
	fma.rn.f32 	%f24, %f22, %f23, %f21;
	ld.global.f32 	%f25, [%rd66+-4];
	ld.global.f32 	%f26, [%rd28];
	fma.rn.f32 	%f27, %f25, %f26, %f24;
	ld.global.f32 	%f28, [%rd66];
	ld.global.f32 	%f29, [%rd29];
	fma.rn.f32 	%f30, %f28, %f29, %f27;
	ld.global.f32 	%f31, [%rd66+4];
	ld.global.f32 	%f32, [%rd30];
	fma.rn.f32 	%f33, %f31, %f32, %f30;
	ld.global.f32 	%f34, [%rd66+8];
	ld.global.f32 	%f35, [%rd31];
	fma.rn.f32 	%f36, %f34, %f35, %f33;
	ld.global.f32 	%f37, [%rd66+12];
	ld.global.f32 	%f38, [%rd32];
	fma.rn.f32 	%f66, %f37, %f38, %f36;
	add.s32 	%r36, %r36, 8;
	add.s32 	%r35, %r35, %r7;
	add.s64 	%rd66, %rd66, 32;
	setp.ne.s32 	%p3, %r36, 0;
	@%p3 bra 	$L__BB0_3;
$L__BB0_4:
	setp.eq.s32 	%p4, %r4, 0;
	@%p4 bra 	$L__BB0_12;
	and.b32  	%r13, %r18, 3;
	setp.lt.u32 	%p5, %r4, 4;
	@%p5 bra 	$L__BB0_7;
	add.s32 	%r27, %r38, %r3;
	mul.wide.u32 	%rd34, %r27, 4;
	add.s64 	%rd35, %rd2, %rd34;
	ld.global.f32 	%f40, [%rd35];
	mad.lo.s32 	%r28, %r38, %r18, %r2;
	mul.wide.s32 	%rd36, %r28, 4;
	add.s64 	%rd37, %rd1, %rd36;
	ld.global.f32 	%f41, [%rd37];
	fma.rn.f32 	%f42, %f40, %f41, %f66;
	cvt.u64.u32 	%rd38, %r3;
	cvt.u64.u32 	%rd39, %r38;
	add.s64 	%rd40, %rd39, %rd38;
	shl.b64 	%rd41, %rd40, 2;
	add.s64 	%rd42, %rd2, %rd41;
	ld.global.f32 	%f43, [%rd42+4];
	mul.wide.s32 	%rd43, %r18, 4;
	add.s64 	%rd44, %rd37, %rd43;
	ld.global.f32 	%f44, [%rd44];
	fma.rn.f32 	%f45, %f43, %f44, %f42;
	ld.global.f32 	%f46, [%rd42+8];
	add.s64 	%rd45, %rd44, %rd43;
	ld.global.f32 	%f47, [%rd45];
	fma.rn.f32 	%f48, %f46, %f47, %f45;
	ld.global.f32 	%f49, [%rd42+12];
	add.s64 	%rd46, %rd45, %rd43;
	ld.global.f32 	%f50, [%rd46];
	fma.rn.f32 	%f66, %f49, %f50, %f48;
	add.s32 	%r38, %r38, 4;
$L__BB0_7:
	setp.eq.s32 	%p6, %r13, 0;
	@%p6 bra 	$L__BB0_12;
	setp.eq.s32 	%p7, %r13, 1;
	@%p7 bra 	$L__BB0_10;
	add.s32 	%r29, %r38, %r3;
	mul.wide.u32 	%rd47, %r29, 4;
	add.s64 	%rd48, %rd2, %rd47;
	ld.global.f32 	%f52, [%rd48];
	mad.lo.s32 	%r30, %r38, %r18, %r2;
	mul.wide.s32 	%rd49, %r30, 4;
	add.s64 	%rd50, %rd1, %rd49;
	ld.global.f32 	%f53, [%rd50];
	fma.rn.f32 	%f54, %f52, %f53, %f66;
	cvt.u64.u32 	%rd51, %r3;
	cvt.u64.u32 	%rd52, %r38;
	add.s64 	%rd53, %rd52, %rd51;
	shl.b64 	%rd54, %rd53, 2;
	add.s64 	%rd55, %rd2, %rd54;
	ld.global.f32 	%f55, [%rd55+4];
	mul.wide.s32 	%rd56, %r18, 4;
	add.s64 	%rd57, %rd50, %rd56;
	ld.global.f32 	%f56, [%rd57];
	fma.rn.f32 	%f66, %f55, %f56, %f54;
	add.s32 	%r38, %r38, 2;
$L__BB0_10:
	and.b32  	%r31, %r18, 1;
	setp.eq.b32 	%p8, %r31, 1;
	not.pred 	%p9, %p8;
	@%p9 bra 	$L__BB0_12;
	add.s32 	%r32, %r38, %r3;
	mul.wide.u32 	%rd58, %r32, 4;
	add.s64 	%rd59, %rd2, %rd58;
	ld.global.f32 	%f57, [%rd59];
	mad.lo.s32 	%r33, %r38, %r18, %r2;
	mul.wide.s32 	%rd60, %r33, 4;
	add.s64 	%rd61, %rd1, %rd60;
	ld.global.f32 	%f58, [%rd61];
	fma.rn.f32 	%f66, %f57, %f58, %f66;
$L__BB0_12:
	ld.param.u64 	%rd65, [_Z18matriz_multiplicarPfS_S_i_param_2];
	add.s32 	%r34, %r3, %r2;
	cvta.to.global.u64 	%rd62, %rd65;
	mul.wide.s32 	%rd63, %r34, 4;
	add.s64 	%rd64, %rd62, %rd63;
	st.global.f32 	[%rd64], %f66;
$L__BB0_13:
	ret;

}


// ===== COMPILED SASS (sm_100) =====

	.target	sm_100

	.elftype	@"ET_EXEC"


//--------------------- .note.nv.tkinfo           --------------------------
	.section	.note.nv.tkinfo,"",@"SHT_NOTE"
	.sectionflags	@"SHF_NOTE_NV_TKINFO"
	.tkinfo
        /*0018*/ 	.word	0x00000002
        /*0030*/ 	.string	""
        /*0030*/ 	.string	"ptxas"
        /*0030*/ 	.string	"Cuda compilation tools, release 13.0, V13.0.88"
        /*0030*/ 	.string	"Build cuda_13.0.r13.0/compiler.36424714_0"
        /*0030*/ 	.string	"-arch sm_100 -m 64 "



//--------------------- .note.nv.cuinfo           --------------------------
	.section	.note.nv.cuinfo,"",@"SHT_NOTE"
	.sectionflags	@"SHF_NOTE_NV_CUINFO"
        /*0018*/ 	.short	0x0002
        /*001a*/ 	.short	0x0064
        /*001c*/ 	.short	0x0082
	.zero		2


//--------------------- .nv.info                  --------------------------
	.section	.nv.info,"",@"SHT_CUDA_INFO"
	.align	4


	//----- nvinfo : EIATTR_REGCOUNT
	.align		4
        /*0000*/ 	.byte	0x04, 0x2f
        /*0002*/ 	.short	(.L_1 - .L_0)
	.align		4
.L_0:
        /*0004*/ 	.word	index@(_Z18matriz_multiplicarPfS_S_i)
        /*0008*/ 	.word	0x0000001e


	//----- nvinfo : EIATTR_FRAME_SIZE
	.align		4
.L_1:
        /*000c*/ 	.byte	0x04, 0x11
        /*000e*/ 	.short	(.L_3 - .L_2)
	.align		4
.L_2:
        /*0010*/ 	.word	index@(_Z18matriz_multiplicarPfS_S_i)
        /*0014*/ 	.word	0x00000000


	//----- nvinfo : EIATTR_MIN_STACK_SIZE
	.align		4
.L_3:
        /*0018*/ 	.byte	0x04, 0x12
        /*001a*/ 	.short	(.L_5 - .L_4)
	.align		4
.L_4:
        /*001c*/ 	.word	index@(_Z18matriz_multiplicarPfS_S_i)
        /*0020*/ 	.word	0x00000000
.L_5:


//--------------------- .nv.compat                --------------------------
	.section	.nv.compat,"",@"SHT_CUDA_COMPAT_INFO"
	.align	4
        /*0000*/ 	.byte	0x02, 0x09, 0x00, 0x00, 0x02, 0x02, 0x01, 0x00, 0x02, 0x05, 0x05, 0x00, 0x03, 0x07, 0x01, 0x01
        /*0010*/ 	.byte	0x02, 0x03, 0x00, 0x00, 0x02, 0x06, 0x01, 0x00, 0x04, 0x0b, 0x08, 0x00, 0x09, 0x00, 0x00, 0x00
        /*0020*/ 	.byte	0x00, 0x00, 0x00, 0x00


//--------------------- .nv.info._Z18matriz_multiplicarPfS_S_i --------------------------
	.section	.nv.info._Z18matriz_multiplicarPfS_S_i,"",@"SHT_CUDA_INFO"
	.sectionflags	@""
	.align	4


	//----- nvinfo : EIATTR_CUDA_API_VERSION
	.align		4
        /*0000*/ 	.byte	0x04, 0x37
        /*0002*/ 	.short	(.L_7 - .L_6)
.L_6:
        /*0004*/ 	.word	0x00000082


	//----- nvinfo : EIATTR_KPARAM_INFO
	.align		4
.L_7:
        /*0008*/ 	.byte	0x04, 0x17
        /*000a*/ 	.short	(.L_9 - .L_8)
.L_8:
        /*000c*/ 	.word	0x00000000
        /*0010*/ 	.short	0x0003
        /*0012*/ 	.short	0x0018
        /*0014*/ 	.byte	0x00, 0xf0, 0x11, 0x00


	//----- nvinfo : EIATTR_KPARAM_INFO
	.align		4
.L_9:
        /*0018*/ 	.byte	0x04, 0x17
        /*001a*/ 	.short	(.L_11 - .L_10)
.L_10:
        /*001c*/ 	.word	0x00000000
        /*0020*/ 	.short	0x0002
        /*0022*/ 	.short	0x0010
        /*0024*/ 	.byte	0x00, 0xf5, 0x21, 0x00


	//----- nvinfo : EIATTR_KPARAM_INFO
	.align		4
.L_11:
        /*0028*/ 	.byte	0x04, 0x17
        /*002a*/ 	.short	(.L_13 - .L_12)
.L_12:
        /*002c*/ 	.word	0x00000000
        /*0030*/ 	.short	0x0001
        /*0032*/ 	.short	0x0008
        /*0034*/ 	.byte	0x00, 0xf5, 0x21, 0x00


	//----- nvinfo : EIATTR_KPARAM_INFO
	.align		4
.L_13:
        /*0038*/ 	.byte	0x04, 0x17
        /*003a*/ 	.short	(.L_15 - .L_14)
.L_14:
        /*003c*/ 	.word	0x00000000
        /*0040*/ 	.short	0x0000
        /*0042*/ 	.short	0x0000
        /*0044*/ 	.byte	0x00, 0xf5, 0x21, 0x00


	//----- nvinfo : EIATTR_SPARSE_MMA_MASK
	.align		4
.L_15:
        /*0048*/ 	.byte	0x03, 0x50
        /*004a*/ 	.short	0x0000


	//----- nvinfo : EIATTR_MAXREG_COUNT
	.align		4
        /*004c*/ 	.byte	0x03, 0x1b
        /*004e*/ 	.short	0x00ff


	//----- nvinfo : EIATTR_MERCURY_ISA_VERSION
	.align		4
        /*0050*/ 	.byte	0x03, 0x5f
        /*0052*/ 	.short	0x0101


	//----- nvinfo : EIATTR_VRC_CTA_INIT_COUNT
	.align		4
        /*0054*/ 	.byte	0x02, 0x4a
	.zero		1
	.zero		1


	//----- nvinfo : EIATTR_EXIT_INSTR_OFFSETS
	.align		4
        /*0058*/ 	.byte	0x04, 0x1c
        /*005a*/ 	.short	(.L_17 - .L_16)


	//   ....[0]....
.L_16:
        /*005c*/ 	.word	0x000000c0


	//   ....[1]....
        /*0060*/ 	.word	0x00000a90


	//----- nvinfo : EIATTR_CBANK_PARAM_SIZE
	.align		4
.L_17:
        /*0064*/ 	.byte	0x03, 0x19
        /*0066*/ 	.short	0x001c


	//----- nvinfo : EIATTR_PARAM_CBANK
	.align		4
        /*0068*/ 	.byte	0x04, 0x0a
        /*006a*/ 	.short	(.L_19 - .L_18)
	.align		4
.L_18:
        /*006c*/ 	.word	index@(.nv.constant0._Z18matriz_multiplicarPfS_S_i)
        /*0070*/ 	.short	0x0380
        /*0072*/ 	.short	0x001c


	//----- nvinfo : EIATTR_SW_WAR
	.align		4
.L_19:
        /*0074*/ 	.byte	0x04, 0x36
        /*0076*/ 	.short	(.L_21 - .L_20)
.L_20:
        /*0078*/ 	.word	0x00000008
.L_21:


//--------------------- .nv.callgraph             --------------------------
	.section	.nv.callgraph,"",@"SHT_CUDA_CALLGRAPH"
	.align	4
	.sectionentsize	8
	.align		4
        /*0000*/ 	.word	0x00000000
	.align		4
        /*0004*/ 	.word	0xffffffff
	.align		4
        /*0008*/ 	.word	0x00000000
	.align		4
        /*000c*/ 	.word	0xfffffffe
	.align		4
        /*0010*/ 	.word	0x00000000
	.align		4
        /*0014*/ 	.word	0xfffffffd
	.align		4
        /*0018*/ 	.word	0x00000000
	.align		4
        /*001c*/ 	.word	0xfffffffc


//--------------------- .text._Z18matriz_multiplicarPfS_S_i --------------------------
	.section	.text._Z18matriz_multiplicarPfS_S_i,"ax",@progbits
	.align	128
        .global         _Z18matriz_multiplicarPfS_S_i
        .type           _Z18matriz_multiplicarPfS_S_i,@function
        .size           _Z18matriz_multiplicarPfS_S_i,(.L_x_5 - _Z18matriz_multiplicarPfS_S_i)
        .other          _Z18matriz_multiplicarPfS_S_i,@"STO_CUDA_ENTRY STV_DEFAULT"
_Z18matriz_multiplicarPfS_S_i:
.text._Z18matriz_multiplicarPfS_S_i:
[----:B------:R-:W-:Y:S01]  /*0000*/  LDC R1, c[0x0][0x37c] ;  /* 0x0000df00ff017b82 */ /* 0x000fe20000000800 */
[----:B------:R-:W0:Y:S07]  /*0010*/  S2R R0, SR_TID.Y ;  /* 0x0000000000007919 */ /* 0x000e2e0000002200 */
[----:B------:R-:W0:Y:S01]  /*0020*/  S2UR UR4, SR_CTAID.Y ;  /* 0x00000000000479c3 */ /* 0x000e220000002600 */
[----:B------:R-:W1:Y:S01]  /*0030*/  LDCU UR20, c[0x0][0x398] ;  /* 0x00007300ff1477ac */ /* 0x000e620008000800 */
[----:B------:R-:W2:Y:S06]  /*0040*/  S2R R3, SR_TID.X ;  /* 0x0000000000037919 */ /* 0x000eac0000002100 */
[----:B------:R-:W0:Y:S08]  /*0050*/  LDC R13, c[0x0][0x364] ;  /* 0x0000d900ff0d7b82 */ /* 0x000e300000000800 */
[----:B------:R-:W2:Y:S08]  /*0060*/  S2UR UR5, SR_CTAID.X ;  /* 0x00000000000579c3 */ /* 0x000eb00000002500 */
[----:B------:R-:W2:Y:S01]  /*0070*/  LDC R2, c[0x0][0x360] ;  /* 0x0000d800ff027b82 */ /* 0x000ea20000000800 */
[----:B0-----:R-:W-:-:S02]  /*0080*/  IMAD R13, R13, UR4, R0 ;  /* 0x000000040d0d7c24 */ /* 0x001fc4000f8e0200 */
[----:B--2---:R-:W-:-:S05]  /*0090*/  IMAD R0, R2, UR5, R3 ;  /* 0x0000000502007c24 */ /* 0x004fca000f8e0203 */
[----:B------:R-:W-:-:S04]  /*00a0*/  VIMNMX R2, PT, PT, R13, R0, !PT ;  /* 0x000000000d027248 */ /* 0x000fc80007fe0100 */
[----:B-1----:R-:W-:-:S13]  /*00b0*/  ISETP.GE.AND P0, PT, R2, UR20, PT ;  /* 0x0000001402007c0c */ /* 0x002fda000bf06270 */
[----:B------:R-:W-:Y:S05]  /*00c0*/  @P0 EXIT ;  /* 0x000000000000094d */ /* 0x000fea0003800000 */
[----:B------:R-:W-:Y:S01]  /*00d0*/  UISETP.GE.U32.AND UP0, UPT, UR20, 0x8, UPT ;  /* 0x000000081400788c */ /* 0x000fe2000bf06070 */
[----:B------:R-:W-:Y:S02]  /*00e0*/  HFMA2 R12, -RZ, RZ, 0, 0 ;  /* 0x00000000ff0c7431 */ /* 0x000fe400000001ff */
[----:B------:R-:W-:Y:S01]  /*00f0*/  IMAD R13, R13, UR20, RZ ;  /* 0x000000140d0d7c24 */ /* 0x000fe2000f8e02ff */
[----:B------:R-:W-:Y:S01]  /*0100*/  UMOV UR4, URZ ;  /* 0x000000ff00047c82 */ /* 0x000fe20008000000 */
[----:B------:R-:W0:Y:S04]  /*0110*/  LDCU.64 UR18, c[0x0][0x358] ;  /* 0x00006b00ff1277ac */ /* 0x000e280008000a00 */
[----:B------:R-:W-:Y:S05]  /*0120*/  BRA.U !UP0, `(.L_x_0) ;  /* 0x0000000508047547 */ /* 0x000fea000b800000 */
[----:B------:R-:W1:Y:S01]  /*0130*/  LDCU.128 UR24, c[0x0][0x380] ;  /* 0x00007000ff1877ac */ /* 0x000e620008000c00 */
[----:B------:R-:W-:Y:S02]  /*0140*/  MOV R12, RZ ;  /* 0x000000ff000c7202 */ /* 0x000fe40000000f00 */
[----:B------:R-:W-:Y:S01]  /*0150*/  MOV R14, R0 ;  /* 0x00000000000e7202 */ /* 0x000fe20000000f00 */
[----:B------:R-:W-:-:S04]  /*0160*/  ULOP3.LUT UR4, UR20, 0x7ffffff8, URZ, 0xc0, !UPT ;  /* 0x7ffffff814047892 */ /* 0x000fc8000f8ec0ff */
[----:B------:R-:W-:Y:S01]  /*0170*/  UIADD3 UR5, UPT, UPT, -UR4, URZ, URZ ;  /* 0x000000ff04057290 */ /* 0x000fe2000fffe1ff */
[----:B-1----:R-:W-:Y:S01]  /*0180*/  MOV R2, UR24 ;  /* 0x0000001800027c02 */ /* 0x002fe20008000f00 */
[----:B------:R-:W-:Y:S01]  /*0190*/  UIMAD.WIDE UR6, UR20, 0x8, UR26 ;  /* 0x00000008140678a5 */ /* 0x000fe2000f8e021a */
[----:B------:R-:W-:Y:S01]  /*01a0*/  MOV R3, UR25 ;  /* 0x0000001900037c02 */ /* 0x000fe20008000f00 */
[----:B------:R-:W-:Y:S02]  /*01b0*/  UIMAD.WIDE UR8, UR20, 0xc, UR26 ;  /* 0x0000000c140878a5 */ /* 0x000fe4000f8e021a */
[----:B------:R-:W-:Y:S01]  /*01c0*/  UIMAD.WIDE UR10, UR20, 0x10, UR26 ;  /* 0x00000010140a78a5 */ /* 0x000fe2000f8e021a */
[----:B------:R-:W-:Y:S01]  /*01d0*/  IMAD.WIDE.U32 R2, R13, 0x4, R2 ;  /* 0x000000040d027825 */ /* 0x000fe200078e0002 */
[----:B------:R-:W-:Y:S02]  /*01e0*/  UIMAD.WIDE UR12, UR20, 0x14, UR26 ;  /* 0x00000014140c78a5 */ /* 0x000fe4000f8e021a */
[----:B------:R-:W-:Y:S01]  /*01f0*/  UIMAD.WIDE UR14, UR20, 0x18, UR26 ;  /* 0x00000018140e78a5 */ /* 0x000fe2000f8e021a */
[----:B------:R-:W-:Y:S01]  /*0200*/  IADD3 R2, P0, PT, R2, 0x10, RZ ;  /* 0x0000001002027810 */ /* 0x000fe20007f1e0ff */
[----:B------:R-:W-:-:S03]  /*0210*/  UIMAD.WIDE UR16, UR20, 0x1c, UR26 ;  /* 0x0000001c141078a5 */ /* 0x000fc6000f8e021a */
[----:B------:R-:W-:-:S09]  /*0220*/  IADD3.X R3, PT, PT, RZ, R3, RZ, P0, !PT ;  /* 0x00000003ff037210 */ /* 0x000fd200007fe4ff */
.L_x_1:
[----:B------:R-:W-:Y:S01]  /*0230*/  UIMAD.WIDE UR22, UR20, 0x4, UR26 ;  /* 0x00000004141678a5 */ /* 0x000fe2000f8e021a */
[----:B------:R-:W-:Y:S02]  /*0240*/  IMAD.MOV.U32 R23, RZ, RZ, 0x4 ;  /* 0x00000004ff177424 */ /* 0x000fe400078e00ff */
[----:B------:R-:W-:Y:S01]  /*0250*/  HFMA2 R11, -RZ, RZ, 0, 2.384185791015625e-07 ;  /* 0x00000004ff0b7431 */ /* 0x000fe200000001ff */
[----:B------:R-:W-:Y:S01]  /*0260*/  MOV R25, 0x4 ;  /* 0x0000000400197802 */ /* 0x000fe20000000f00 */
[----:B0-----:R-:W2:Y:S01]  /*0270*/  LDG.E R21, desc[UR18][R2.64+-0x10] ;  /* 0xfffff01202157981 */ /* 0x001ea2000c1e1900 */
[C---:B------:R-:W-:Y:S01]  /*0280*/  IMAD.WIDE R22, R14.reuse, R23, UR26 ;  /* 0x0000001a0e167e25 */ /* 0x040fe2000f8e0217 */
[----:B------:R-:W-:Y:S02]  /*0290*/  MOV R8, UR22 ;  /* 0x0000001600087c02 */ /* 0x000fe40008000f00 */
[----:B------:R-:W-:Y:S01]  /*02a0*/  MOV R9, UR23 ;  /* 0x0000001700097c02 */ /* 0x000fe20008000f00 */
[----:B------:R-:W3:Y:S02]  /*02b0*/  LDG.E R19, desc[UR18][R2.64+-0xc] ;  /* 0xfffff41202137981 */ /* 0x000ee4000c1e1900 */
[----:B------:R-:W-:-:S02]  /*02c0*/  IMAD.WIDE R8, R14, 0x4, R8 ;  /* 0x000000040e087825 */ /* 0x000fc400078e0208 */
[----:B------:R-:W2:Y:S01]  /*02d0*/  LDG.E R22, desc[UR18][R22.64] ;  /* 0x0000001216167981 */ /* 0x000ea2000c1e1900 */
[----:B------:R-:W-:Y:S01]  /*02e0*/  MOV R5, 0x4 ;  /* 0x0000000400057802 */ /* 0x000fe20000000f00 */
[C---:B------:R-:W-:Y:S02]  /*02f0*/  IMAD.WIDE R24, R14.reuse, R25, UR6 ;  /* 0x000000060e187e25 */ /* 0x040fe4000f8e0219 */
[----:B------:R0:W3:Y:S02]  /*0300*/  LDG.E R20, desc[UR18][R8.64] ;  /* 0x0000001208147981 */ /* 0x0000e4000c1e1900 */
[----:B------:R-:W-:Y:S02]  /*0310*/  IMAD.WIDE R10, R14, R11, UR8 ;  /* 0x000000080e0a7e25 */ /* 0x000fe4000f8e020b */
[----:B------:R-:W4:Y:S04]  /*0320*/  LDG.E R18, desc[UR18][R24.64] ;  /* 0x0000001218127981 */ /* 0x000f28000c1e1900 */
[----:B------:R-:W4:Y:S01]  /*0330*/  LDG.E R17, desc[UR18][R2.64+-0x8] ;  /* 0xfffff81202117981 */ /* 0x000f22000c1e1900 */
[----:B0-----:R-:W-:-:S02]  /*0340*/  HFMA2 R9, -RZ, RZ, 0, 2.384185791015625e-07 ;  /* 0x00000004ff097431 */ /* 0x001fc400000001ff */
[----:B------:R-:W-:Y:S01]  /*0350*/  IMAD.MOV.U32 R7, RZ, RZ, 0x4 ;  /* 0x00000004ff077424 */ /* 0x000fe200078e00ff */
[----:B------:R0:W5:Y:S01]  /*0360*/  LDG.E R16, desc[UR18][R10.64] ;  /* 0x000000120a107981 */ /* 0x000162000c1e1900 */
[----:B------:R-:W-:-:S03]  /*0370*/  IMAD.WIDE R4, R14, R5, UR10 ;  /* 0x0000000a0e047e25 */ /* 0x000fc6000f8e0205 */
[----:B------:R-:W5:Y:S01]  /*0380*/  LDG.E R15, desc[UR18][R2.64+-0x4] ;  /* 0xfffffc12020f7981 */ /* 0x000f62000c1e1900 */
[C---:B------:R-:W-:Y:S01]  /*0390*/  IMAD.WIDE R6, R14.reuse, R7, UR12 ;  /* 0x0000000c0e067e25 */ /* 0x040fe2000f8e0207 */
[----:B------:R-:W-:Y:S02]  /*03a0*/  MOV R27, 0x4 ;  /* 0x00000004001b7802 */ /* 0x000fe40000000f00 */
[----:B------:R1:W5:Y:S01]  /*03b0*/  LDG.E R4, desc[UR18][R4.64] ;  /* 0x0000001204047981 */ /* 0x000362000c1e1900 */
[----:B------:R-:W-:-:S03]  /*03c0*/  IMAD.WIDE R8, R14, R9, UR14 ;  /* 0x0000000e0e087e25 */ /* 0x000fc6000f8e0209 */
[----:B------:R-:W5:Y:S01]  /*03d0*/  LDG.E R23, desc[UR18][R2.64] ;  /* 0x0000001202177981 */ /* 0x000f62000c1e1900 */
[----:B0-----:R-:W-:-:S03]  /*03e0*/  IMAD.WIDE R10, R14, R27, UR16 ;  /* 0x000000100e0a7e25 */ /* 0x001fc6000f8e021b */
[----:B------:R-:W5:Y:S04]  /*03f0*/  LDG.E R7, desc[UR18][R6.64] ;  /* 0x0000001206077981 */ /* 0x000f68000c1e1900 */
[----:B------:R-:W5:Y:S04]  /*0400*/  LDG.E R24, desc[UR18][R2.64+0x4] ;  /* 0x0000041202187981 */ /* 0x000f68000c1e1900 */
[----:B------:R-:W5:Y:S04]  /*0410*/  LDG.E R8, desc[UR18][R8.64] ;  /* 0x0000001208087981 */ /* 0x000f68000c1e1900 */
[----:B------:R-:W5:Y:S04]  /*0420*/  LDG.E R25, desc[UR18][R2.64+0x8] ;  /* 0x0000081202197981 */ /* 0x000f68000c1e1900 */
[----:B------:R-:W5:Y:S04]  /*0430*/  LDG.E R10, desc[UR18][R10.64] ;  /* 0x000000120a0a7981 */ /* 0x000f68000c1e1900 */
[----:B------:R0:W5:Y:S01]  /*0440*/  LDG.E R27, desc[UR18][R2.64+0xc] ;  /* 0x00000c12021b7981 */ /* 0x000162000c1e1900 */
[----:B------:R-:W-:-:S04]  /*0450*/  UIADD3 UR5, UPT, UPT, UR5, 0x8, URZ ;  /* 0x0000000805057890 */ /* 0x000fc8000fffe0ff */
[----:B------:R-:W-:Y:S01]  /*0460*/  UISETP.NE.AND UP0, UPT, UR5, URZ, UPT ;  /* 0x000000ff0500728c */ /* 0x000fe2000bf05270 */
[----:B-1----:R-:W-:Y:S02]  /*0470*/  MOV R5, UR20 ;  /* 0x0000001400057c02 */ /* 0x002fe40008000f00 */
[----:B0-----:R-:W-:Y:S02]  /*0480*/  IADD3 R2, P0, PT, R2, 0x20, RZ ;  /* 0x0000002002027810 */ /* 0x001fe40007f1e0ff */
[----:B------:R-:W-:Y:S02]  /*0490*/  LEA R14, R5, R14, 0x3 ;  /* 0x0000000e050e7211 */ /* 0x000fe400078e18ff */
[----:B------:R-:W-:Y:S01]  /*04a0*/  IADD3.X R3, PT, PT, RZ, R3, RZ, P0, !PT ;  /* 0x00000003ff037210 */ /* 0x000fe200007fe4ff */
[----:B--2---:R-:W-:-:S04]  /*04b0*/  FFMA R22, R21, R22, R12 ;  /* 0x0000001615167223 */ /* 0x004fc8000000000c */
[----:B---3--:R-:W-:-:S04]  /*04c0*/  FFMA R20, R19, R20, R22 ;  /* 0x0000001413147223 */ /* 0x008fc80000000016 */
[----:B----4-:R-:W-:-:S04]  /*04d0*/  FFMA R18, R17, R18, R20 ;  /* 0x0000001211127223 */ /* 0x010fc80000000014 */
[----:B-----5:R-:W-:-:S04]  /*04e0*/  FFMA R16, R15, R16, R18 ;  /* 0x000000100f107223 */ /* 0x020fc80000000012 */
[----:B------:R-:W-:-:S04]  /*04f0*/  FFMA R23, R23, R4, R16 ;  /* 0x0000000417177223 */ /* 0x000fc80000000010 */
[----:B------:R-:W-:-:S04]  /*0500*/  FFMA R24, R24, R7, R23 ;  /* 0x0000000718187223 */ /* 0x000fc80000000017 */
[----:B------:R-:W-:-:S04]  /*0510*/  FFMA R8, R25, R8, R24 ;  /* 0x0000000819087223 */ /* 0x000fc80000000018 */
[----:B------:R-:W-:Y:S01]  /*0520*/  FFMA R12, R27, R10, R8 ;  /* 0x0000000a1b0c7223 */ /* 0x000fe20000000008 */
[----:B------:R-:W-:Y:S06]  /*0530*/  BRA.U UP0, `(.L_x_1) ;  /* 0xfffffffd003c7547 */ /* 0x000fec000b83ffff */
.L_x_0:
[----:B------:R-:W-:-:S04]  /*0540*/  ULOP3.LUT UR6, UR20, 0x7, URZ, 0xc0, !UPT ;  /* 0x0000000714067892 */ /* 0x000fc8000f8ec0ff */
[----:B------:R-:W-:-:S09]  /*0550*/  UISETP.NE.AND UP0, UPT, UR6, URZ, UPT ;  /* 0x000000ff0600728c */ /* 0x000fd2000bf05270 */
[----:B------:R-:W-:Y:S05]  /*0560*/  BRA.U !UP0, `(.L_x_2) ;  /* 0x0000000508387547 */ /* 0x000fea000b800000 */
[----:B------:R-:W-:Y:S02]  /*0570*/  UISETP.GE.U32.AND UP0, UPT, UR6, 0x4, UPT ;  /* 0x000000040600788c */ /* 0x000fe4000bf06070 */
[----:B------:R-:W-:-:S04]  /*0580*/  ULOP3.LUT UR5, UR20, 0x3, URZ, 0xc0, !UPT ;  /* 0x0000000314057892 */ /* 0x000fc8000f8ec0ff */
[----:B------:R-:W-:-:S03]  /*0590*/  UISETP.NE.AND UP1, UPT, UR5, URZ, UPT ;  /* 0x000000ff0500728c */ /* 0x000fc6000bf25270 */
[----:B------:R-:W-:Y:S08]  /*05a0*/  BRA.U !UP0, `(.L_x_3) ;  /* 0x00000001087c7547 */ /* 0x000ff0000b800000 */
[----:B------:R-:W1:Y:S01]  /*05b0*/  LDC.64 R6, c[0x0][0x388] ;  /* 0x0000e200ff067b82 */ /* 0x000e620000000a00 */
[----:B------:R-:W2:Y:S01]  /*05c0*/  LDCU.64 UR6, c[0x0][0x380] ;  /* 0x00007000ff0677ac */ /* 0x000ea20008000a00 */
[----:B------:R-:W-:Y:S01]  /*05d0*/  IMAD.U32 R9, RZ, RZ, UR4 ;  /* 0x00000004ff097e24 */ /* 0x000fe2000f8e00ff */
[C---:B------:R-:W-:Y:S02]  /*05e0*/  IADD3 R3, PT, PT, R13.reuse, UR4, RZ ;  /* 0x000000040d037c10 */ /* 0x040fe4000fffe0ff */
[----:B------:R-:W-:Y:S01]  /*05f0*/  IADD3 R10, P0, PT, R13, UR4, RZ ;  /* 0x000000040d0a7c10 */ /* 0x000fe2000ff1e0ff */
[----:B------:R-:W-:Y:S01]  /*0600*/  IMAD R9, R9, UR20, R0 ;  /* 0x0000001409097c24 */ /* 0x000fe2000f8e0200 */
[----:B------:R-:W-:Y:S01]  /*0610*/  MOV R11, UR20 ;  /* 0x00000014000b7c02 */ /* 0x000fe20008000f00 */
[----:B------:R-:W3:Y:S01]  /*0620*/  LDC.64 R4, c[0x0][0x380] ;  /* 0x0000e000ff047b82 */ /* 0x000ee20000000a00 */
[----:B------:R-:W-:Y:S01]  /*0630*/  MOV R15, UR20 ;  /* 0x00000014000f7c02 */ /* 0x000fe20008000f00 */
[----:B-1----:R-:W-:Y:S01]  /*0640*/  IMAD.WIDE R6, R9, 0x4, R6 ;  /* 0x0000000409067825 */ /* 0x002fe200078e0206 */
[----:B------:R-:W-:-:S05]  /*0650*/  MOV R9, UR20 ;  /* 0x0000001400097c02 */ /* 0x000fca0008000f00 */
[----:B------:R-:W-:Y:S02]  /*0660*/  IMAD.WIDE R8, R9, 0x4, R6 ;  /* 0x0000000409087825 */ /* 0x000fe400078e0206 */
[----:B0-----:R-:W4:Y:S02]  /*0670*/  LDG.E R6, desc[UR18][R6.64] ;  /* 0x0000001206067981 */ /* 0x001f24000c1e1900 */
[----:B---3--:R-:W-:Y:S01]  /*0680*/  IMAD.WIDE.U32 R4, R3, 0x4, R4 ;  /* 0x0000000403047825 */ /* 0x008fe200078e0004 */
[----:B------:R-:W-:Y:S01]  /*0690*/  IADD3.X R3, PT, PT, RZ, RZ, RZ, P0, !PT ;  /* 0x000000ffff037210 */ /* 0x000fe200007fe4ff */
[----:B------:R-:W3:Y:S01]  /*06a0*/  LDG.E R17, desc[UR18][R8.64] ;  /* 0x0000001208117981 */ /* 0x000ee2000c1e1900 */
[----:B--2---:R-:W-:-:S03]  /*06b0*/  LEA R2, P0, R10, UR6, 0x2 ;  /* 0x000000060a027c11 */ /* 0x004fc6000f8010ff */
[----:B------:R-:W4:Y:S01]  /*06c0*/  LDG.E R5, desc[UR18][R4.64] ;  /* 0x0000001204057981 */ /* 0x000f22000c1e1900 */
[----:B------:R-:W-:Y:S01]  /*06d0*/  LEA.HI.X R3, R10, UR7, R3, 0x2, P0 ;  /* 0x000000070a037c11 */ /* 0x000fe200080f1403 */
[----:B------:R-:W-:-:S04]  /*06e0*/  IMAD.WIDE R10, R11, 0x4, R8 ;  /* 0x000000040b0a7825 */ /* 0x000fc800078e0208 */
[----:B------:R-:W3:Y:S01]  /*06f0*/  LDG.E R16, desc[UR18][R2.64+0x4] ;  /* 0x0000041202107981 */ /* 0x000ee2000c1e1900 */
[----:B------:R-:W-:-:S03]  /*0700*/  IMAD.WIDE R14, R15, 0x4, R10 ;  /* 0x000000040f0e7825 */ /* 0x000fc600078e020a */
[----:B------:R-:W2:Y:S04]  /*0710*/  LDG.E R19, desc[UR18][R10.64] ;  /* 0x000000120a137981 */ /* 0x000ea8000c1e1900 */
[----:B------:R-:W2:Y:S04]  /*0720*/  LDG.E R18, desc[UR18][R2.64+0x8] ;  /* 0x0000081202127981 */ /* 0x000ea8000c1e1900 */
[----:B------:R-:W5:Y:S04]  /*0730*/  LDG.E R20, desc[UR18][R2.64+0xc] ;  /* 0x00000c1202147981 */ /* 0x000f68000c1e1900 */
[----:B------:R-:W5:Y:S01]  /*0740*/  LDG.E R14, desc[UR18][R14.64] ;  /* 0x000000120e0e7981 */ /* 0x000f62000c1e1900 */
[----:B------:R-:W-:Y:S01]  /*0750*/  UIADD3 UR4, UPT, UPT, UR4, 0x4, URZ ;  /* 0x0000000404047890 */ /* 0x000fe2000fffe0ff */
[----:B----4-:R-:W-:-:S04]  /*0760*/  FFMA R5, R5, R6, R12 ;  /* 0x0000000605057223 */ /* 0x010fc8000000000c */
[----:B---3--:R-:W-:-:S04]  /*0770*/  FFMA R5, R16, R17, R5 ;  /* 0x0000001110057223 */ /* 0x008fc80000000005 */
[----:B--2---:R-:W-:-:S04]  /*0780*/  FFMA R5, R18, R19, R5 ;  /* 0x0000001312057223 */ /* 0x004fc80000000005 */
[----:B-----5:R-:W-:-:S07]  /*0790*/  FFMA R12, R20, R14, R5 ;  /* 0x0000000e140c7223 */ /* 0x020fce0000000005 */
.L_x_3:
[----:B------:R-:W-:Y:S05]  /*07a0*/  BRA.U !UP1, `(.L_x_2) ;  /* 0x0000000109a87547 */ /* 0x000fea000b800000 */
[----:B------:R-:W-:Y:S01]  /*07b0*/  UISETP.NE.AND UP0, UPT, UR5, 0x1, UPT ;  /* 0x000000010500788c */ /* 0x000fe2000bf05270 */
[----:B------:R-:W-:Y:S01]  /*07c0*/  MOV R7, UR4 ;  /* 0x0000000400077c02 */ /* 0x000fe20008000f00 */
[----:B------:R-:W-:Y:S02]  /*07d0*/  ULOP3.LUT UR5, UR20, 0x1, URZ, 0xc0, !UPT ;  /* 0x0000000114057892 */ /* 0x000fe4000f8ec0ff */
[----:B------:R-:W-:Y:S02]  /*07e0*/  MOV R15, UR20 ;  /* 0x00000014000f7c02 */ /* 0x000fe40008000f00 */
[----:B------:R-:W-:Y:S01]  /*07f0*/  UISETP.NE.U32.AND UP1, UPT, UR5, 0x1, UPT ;  /* 0x000000010500788c */ /* 0x000fe2000bf25070 */
[----:B------:R-:W-:-:S04]  /*0800*/  PLOP3.LUT P1, PT, PT, PT, UP0, 0x80, 0x8 ;  /* 0x000000000008781c */ /* 0x000fc80003f2f008 */
[----:B------:R-:W1:Y:S01]  /*0810*/  @UP0 LDCU.128 UR8, c[0x0][0x380] ;  /* 0x00007000ff0807ac */ /* 0x000e620008000c00 */
[----:B------:R-:W-:Y:S01]  /*0820*/  PLOP3.LUT P0, PT, PT, PT, UP1, 0x80, 0x8 ;  /* 0x000000000008781c */ /* 0x000fe20003f0f018 */
[----:B------:R-:W2:Y:S04]  /*0830*/  @UP0 LDCU.64 UR6, c[0x0][0x380] ;  /* 0x00007000ff0607ac */ /* 0x000ea80008000a00 */
[----:B------:R-:W3:Y:S03]  /*0840*/  @!UP1 LDCU.128 UR12, c[0x0][0x380] ;  /* 0x00007000ff0c97ac */ /* 0x000ee60008000c00 */
[C---:B------:R-:W-:Y:S02]  /*0850*/  @P1 IADD3 R3, PT, PT, R13.reuse, UR4, RZ ;  /* 0x000000040d031c10 */ /* 0x040fe4000fffe0ff */
[----:B------:R-:W-:Y:S01]  /*0860*/  @P1 IADD3 R6, P2, PT, R13, UR4, RZ ;  /* 0x000000040d061c10 */ /* 0x000fe2000ff5e0ff */
[----:B------:R-:W-:Y:S01]  /*0870*/  @UP0 UIADD3 UR4, UPT, UPT, UR4, 0x2, URZ ;  /* 0x0000000204040890 */ /* 0x000fe2000fffe0ff */
[----:B-1----:R-:W-:Y:S01]  /*0880*/  MOV R11, UR9 ;  /* 0x00000009000b7c02 */ /* 0x002fe20008000f00 */
[----:B------:R-:W-:Y:S01]  /*0890*/  IMAD.U32 R10, RZ, RZ, UR8 ;  /* 0x00000008ff0a7e24 */ /* 0x000fe2000f8e00ff */
[----:B------:R-:W-:-:S02]  /*08a0*/  MOV R4, UR10 ;  /* 0x0000000a00047c02 */ /* 0x000fc40008000f00 */
[----:B------:R-:W-:Y:S01]  /*08b0*/  MOV R5, UR11 ;  /* 0x0000000b00057c02 */ /* 0x000fe20008000f00 */
[----:B------:R-:W-:-:S04]  /*08c0*/  @P1 IMAD.WIDE.U32 R10, R3, 0x4, R10 ;  /* 0x00000004030a1825 */ /* 0x000fc800078e000a */
[----:B------:R-:W-:Y:S01]  /*08d0*/  @P1 IMAD R3, R7, UR20, R0 ;  /* 0x0000001407031c24 */ /* 0x000fe2000f8e0200 */
[----:B------:R-:W-:Y:S01]  /*08e0*/  @P1 IADD3.X R7, PT, PT, RZ, RZ, RZ, P2, !PT ;  /* 0x000000ffff071210 */ /* 0x000fe200017fe4ff */
[----:B------:R-:W-:Y:S01]  /*08f0*/  IMAD.U32 R19, RZ, RZ, UR4 ;  /* 0x00000004ff137e24 */ /* 0x000fe2000f8e00ff */
[C---:B--2---:R-:W-:Y:S01]  /*0900*/  @P1 LEA R2, P2, R6.reuse, UR6, 0x2 ;  /* 0x0000000606021c11 */ /* 0x044fe2000f8410ff */
[----:B------:R-:W-:Y:S01]  /*0910*/  @P1 IMAD.WIDE R4, R3, 0x4, R4 ;  /* 0x0000000403041825 */ /* 0x000fe200078e0204 */
[----:B------:R-:W-:Y:S01]  /*0920*/  @!P0 IADD3 R17, PT, PT, R13, UR4, RZ ;  /* 0x000000040d118c10 */ /* 0x000fe2000fffe0ff */
[----:B0-----:R-:W2:Y:S01]  /*0930*/  @P1 LDG.E R11, desc[UR18][R10.64] ;  /* 0x000000120a0b1981 */ /* 0x001ea2000c1e1900 */
[----:B------:R-:W-:Y:S01]  /*0940*/  @P1 LEA.HI.X R3, R6, UR7, R7, 0x2, P2 ;  /* 0x0000000706031c11 */ /* 0x000fe200090f1407 */
[----:B------:R-:W-:Y:S01]  /*0950*/  @!P0 IMAD R19, R19, UR20, R0 ;  /* 0x0000001413138c24 */ /* 0x000fe2000f8e0200 */
[----:B---3--:R-:W-:Y:S01]  /*0960*/  MOV R6, UR12 ;  /* 0x0000000c00067c02 */ /* 0x008fe20008000f00 */
[----:B------:R-:W-:Y:S01]  /*0970*/  @P1 IMAD.WIDE R14, R15, 0x4, R4 ;  /* 0x000000040f0e1825 */ /* 0x000fe200078e0204 */
[----:B------:R-:W-:Y:S01]  /*0980*/  MOV R7, UR13 ;  /* 0x0000000d00077c02 */ /* 0x000fe20008000f00 */
[----:B------:R-:W2:Y:S01]  /*0990*/  @P1 LDG.E R4, desc[UR18][R4.64] ;  /* 0x0000001204041981 */ /* 0x000ea2000c1e1900 */
[----:B------:R-:W-:-:S02]  /*09a0*/  MOV R8, UR14 ;  /* 0x0000000e00087c02 */ /* 0x000fc40008000f00 */
[----:B------:R-:W-:Y:S01]  /*09b0*/  MOV R9, UR15 ;  /* 0x0000000f00097c02 */ /* 0x000fe20008000f00 */
[----:B------:R-:W-:Y:S01]  /*09c0*/  @!P0 IMAD.WIDE.U32 R6, R17, 0x4, R6 ;  /* 0x0000000411068825 */ /* 0x000fe200078e0006 */
[----:B------:R-:W3:Y:S03]  /*09d0*/  @P1 LDG.E R14, desc[UR18][R14.64] ;  /* 0x000000120e0e1981 */ /* 0x000ee6000c1e1900 */
[----:B------:R-:W-:Y:S01]  /*09e0*/  @!P0 IMAD.WIDE R8, R19, 0x4, R8 ;  /* 0x0000000413088825 */ /* 0x000fe200078e0208 */
[----:B------:R-:W3:Y:S04]  /*09f0*/  @P1 LDG.E R2, desc[UR18][R2.64+0x4] ;  /* 0x0000041202021981 */ /* 0x000ee8000c1e1900 */
[----:B------:R-:W4:Y:S04]  /*0a00*/  @!P0 LDG.E R7, desc[UR18][R6.64] ;  /* 0x0000001206078981 */ /* 0x000f28000c1e1900 */
[----:B------:R-:W4:Y:S01]  /*0a10*/  @!P0 LDG.E R8, desc[UR18][R8.64] ;  /* 0x0000001208088981 */ /* 0x000f22000c1e1900 */
[----:B--2---:R-:W-:-:S04]  /*0a20*/  @P1 FFMA R11, R11, R4, R12 ;  /* 0x000000040b0b1223 */ /* 0x004fc8000000000c */
[----:B---3--:R-:W-:-:S04]  /*0a30*/  @P1 FFMA R12, R2, R14, R11 ;  /* 0x0000000e020c1223 */ /* 0x008fc8000000000b */
[----:B----4-:R-:W-:-:S07]  /*0a40*/  @!P0 FFMA R12, R7, R8, R12 ;  /* 0x00000008070c8223 */ /* 0x010fce000000000c */
.L_x_2:
[----:B------:R-:W1:Y:S01]  /*0a50*/  LDC.64 R2, c[0x0][0x390] ;  /* 0x0000e400ff027b82 */ /* 0x000e620000000a00 */
[----:B------:R-:W-:-:S05]  /*0a60*/  IADD3 R13, PT, PT, R0, R13, RZ ;  /* 0x0000000d000d7210 */ /* 0x000fca0007ffe0ff */
[----:B-1----:R-:W-:-:S05]  /*0a70*/  IMAD.WIDE R2, R13, 0x4, R2 ;  /* 0x000000040d027825 */ /* 0x002fca00078e0202 */
[----:B0-----:R-:W-:Y:S01]  /*0a80*/  STG.E desc[UR18][R2.64], R12 ;  /* 0x0000000c02007986 */ /* 0x001fe2000c101912 */
[----:B------:R-:W-:Y:S05]  /*0a90*/  EXIT ;  /* 0x000000000000794d */ /* 0x000fea0003800000 */
.L_x_4:
[----:B------:R-:W-:-:S00]  /*0aa0*/  BRA `(.L_x_4) ;  /* 0xfffffffc00fc7947 */ /* 0x000fc0000383ffff */
[----:B------:R-:W-:-:S00]  /*0ab0*/  NOP ;  /* 0x0000000000007918 */ /* 0x000fc00000000000 */
        /* <DEDUP_REMOVED lines=12> */
.L_x_5:


//--------------------- .nv.shared.reserved.0     --------------------------
	.section	.nv.shared.reserved.0,"aw",@nobits
	.weak		__nv_reservedSMEM_offset_0_alias
	.size		__nv_reservedSMEM_offset_0_alias, 0, 64
	.other		__nv_reservedSMEM_offset_0_alias,@"STO_CUDA_RESERVED_SHARED STV_DEFAULT"
__nv_reservedSMEM_offset_0_alias:
	.zero		0
	.zero		64


//--------------------- .nv.constant0._Z18matriz_multiplicarPfS_S_i --------------------------
	.section	.nv.constant0._Z18matriz_multiplicarPfS_S_i,"a",@progbits
	.sectionflags	@""
	.align	4
.nv.constant0._Z18matriz_multiplicarPfS_S_i:
	.zero		924


//--------------------- SYMBOLS --------------------------

	.type		.nv.reservedSmem.offset0,@object
	.size		.nv.reservedSmem.offset0,0x4
